//
// Generated by NVIDIA NVVM Compiler
//
// Compiler Build ID: CL-36424714
// Cuda compilation tools, release 13.0, V13.0.88
// Based on NVVM 20.0.0
//

.version 9.0
.target sm_100
.address_size 64

	// .globl	_Z11fields2partifPfS_S_

.visible .entry _Z11fields2partifPfS_S_(
	.param .u32 _Z11fields2partifPfS_S__param_0,
	.param .f32 _Z11fields2partifPfS_S__param_1,
	.param .u64 .ptr .align 1 _Z11fields2partifPfS_S__param_2,
	.param .u64 .ptr .align 1 _Z11fields2partifPfS_S__param_3,
	.param .u64 .ptr .align 1 _Z11fields2partifPfS_S__param_4
)
{
	.reg .pred 	%p<3>;
	.reg .b32 	%r<12>;
	.reg .b32 	%f<5>;
	.reg .b64 	%rd<12>;

	ld.param.u32 	%r6, [_Z11fields2partifPfS_S__param_0];
	ld.param.f32 	%f1, [_Z11fields2partifPfS_S__param_1];
	ld.param.u64 	%rd4, [_Z11fields2partifPfS_S__param_2];
	ld.param.u64 	%rd5, [_Z11fields2partifPfS_S__param_3];
	ld.param.u64 	%rd6, [_Z11fields2partifPfS_S__param_4];
	mov.u32 	%r7, %tid.x;
	mov.u32 	%r8, %ctaid.x;
	mov.u32 	%r1, %ntid.x;
	mad.lo.s32 	%r11, %r8, %r1, %r7;
	setp.ge.s32 	%p1, %r11, %r6;
	@%p1 bra 	$L__BB0_3;
	mov.u32 	%r9, %nctaid.x;
	mul.lo.s32 	%r3, %r1, %r9;
	cvta.to.global.u64 	%rd1, %rd4;
	cvta.to.global.u64 	%rd2, %rd6;
	cvta.to.global.u64 	%rd3, %rd5;
$L__BB0_2:
	mul.wide.s32 	%rd7, %r11, 4;
	add.s64 	%rd8, %rd1, %rd7;
	ld.global.f32 	%f2, [%rd8];
	div.rn.f32 	%f3, %f2, %f1;
	cvt.rzi.s32.f32 	%r10, %f3;
	mul.wide.s32 	%rd9, %r10, 4;
	add.s64 	%rd10, %rd2, %rd9;
	ld.global.f32 	%f4, [%rd10];
	add.s64 	%rd11, %rd3, %rd7;
	st.global.f32 	[%rd11], %f4;
	add.s32 	%r11, %r11, %r3;
	setp.lt.s32 	%p2, %r11, %r6;
	@%p2 bra 	$L__BB0_2;
$L__BB0_3:
	ret;

}


// ===== COMPILED SASS (sm_100) =====

	.target	sm_100

	.elftype	@"ET_EXEC"


//--------------------- .note.nv.tkinfo           --------------------------
	.section	.note.nv.tkinfo,"",@"SHT_NOTE"
	.sectionflags	@"SHF_NOTE_NV_TKINFO"
	.tkinfo
        /*0018*/ 	.word	0x00000002
        /*0030*/ 	.string	""
        /*0030*/ 	.string	"ptxas"
        /*0030*/ 	.string	"Cuda compilation tools, release 13.0, V13.0.88"
        /*0030*/ 	.string	"Build cuda_13.0.r13.0/compiler.36424714_0"
        /*0030*/ 	.string	"-arch sm_100 -m 64 "



//--------------------- .note.nv.cuinfo           --------------------------
	.section	.note.nv.cuinfo,"",@"SHT_NOTE"
	.sectionflags	@"SHF_NOTE_NV_CUINFO"
        /*0018*/ 	.short	0x0002
        /*001a*/ 	.short	0x0064
        /*001c*/ 	.short	0x0082
	.zero		2


//--------------------- .nv.info                  --------------------------
	.section	.nv.info,"",@"SHT_CUDA_INFO"
	.align	4


	//----- nvinfo : EIATTR_REGCOUNT
	.align		4
        /*0000*/ 	.byte	0x04, 0x2f
        /*0002*/ 	.short	(.L_1 - .L_0)
	.align		4
.L_0:
        /*0004*/ 	.word	index@(_Z11fields2partifPfS_S_)
        /*0008*/ 	.word	0x00000016


	//----- nvinfo : EIATTR_FRAME_SIZE
	.align		4
.L_1:
        /*000c*/ 	.byte	0x04, 0x11
        /*000e*/ 	.short	(.L_3 - .L_2)
	.align		4
.L_2:
        /*0010*/ 	.word	index@($__internal_0_$__cuda_sm3x_div_rn_noftz_f32_slowpath)
        /*0014*/ 	.word	0x00000000


	//----- nvinfo : EIATTR_FRAME_SIZE
	.align		4
.L_3:
        /*0018*/ 	.byte	0x04, 0x11
        /*001a*/ 	.short	(.L_5 - .L_4)
	.align		4
.L_4:
        /*001c*/ 	.word	index@(_Z11fields2partifPfS_S_)
        /*0020*/ 	.word	0x00000000


	//----- nvinfo : EIATTR_MIN_STACK_SIZE
	.align		4
.L_5:
        /*0024*/ 	.byte	0x04, 0x12
        /*0026*/ 	.short	(.L_7 - .L_6)
	.align		4
.L_6:
        /*0028*/ 	.word	index@(_Z11fields2partifPfS_S_)
        /*002c*/ 	.word	0x00000000
.L_7:


//--------------------- .nv.compat                --------------------------
	.section	.nv.compat,"",@"SHT_CUDA_COMPAT_INFO"
	.align	4
        /*0000*/ 	.byte	0x02, 0x09, 0x00, 0x00, 0x02, 0x02, 0x01, 0x00, 0x02, 0x05, 0x05, 0x00, 0x03, 0x07, 0x01, 0x01
        /*0010*/ 	.byte	0x02, 0x03, 0x00, 0x00, 0x02, 0x06, 0x01, 0x00, 0x04, 0x0b, 0x08, 0x00, 0x01, 0x00, 0x00, 0x00
        /*0020*/ 	.byte	0x00, 0x00, 0x00, 0x00


//--------------------- .nv.info._Z11fields2partifPfS_S_ --------------------------
	.section	.nv.info._Z11fields2partifPfS_S_,"",@"SHT_CUDA_INFO"
	.sectionflags	@""
	.align	4


	//----- nvinfo : EIATTR_CUDA_API_VERSION
	.align		4
        /*0000*/ 	.byte	0x04, 0x37
        /*0002*/ 	.short	(.L_9 - .L_8)
.L_8:
        /*0004*/ 	.word	0x00000082


	//----- nvinfo : EIATTR_KPARAM_INFO
	.align		4
.L_9:
        /*0008*/ 	.byte	0x04, 0x17
        /*000a*/ 	.short	(.L_11 - .L_10)
.L_10:
        /*000c*/ 	.word	0x00000000
        /*0010*/ 	.short	0x0004
        /*0012*/ 	.short	0x0018
        /*0014*/ 	.byte	0x00, 0xf5, 0x21, 0x00


	//----- nvinfo : EIATTR_KPARAM_INFO
	.align		4
.L_11:
        /*0018*/ 	.byte	0x04, 0x17
        /*001a*/ 	.short	(.L_13 - .L_12)
.L_12:
        /*001c*/ 	.word	0x00000000
        /*0020*/ 	.short	0x0003
        /*0022*/ 	.short	0x0010
        /*0024*/ 	.byte	0x00, 0xf5, 0x21, 0x00


	//----- nvinfo : EIATTR_KPARAM_INFO
	.align		4
.L_13:
        /*0028*/ 	.byte	0x04, 0x17
        /*002a*/ 	.short	(.L_15 - .L_14)
.L_14:
        /*002c*/ 	.word	0x00000000
        /*0030*/ 	.short	0x0002
        /*0032*/ 	.short	0x0008
        /*0034*/ 	.byte	0x00, 0xf5, 0x21, 0x00


	//----- nvinfo : EIATTR_KPARAM_INFO
	.align		4
.L_15:
        /*0038*/ 	.byte	0x04, 0x17
        /*003a*/ 	.short	(.L_17 - .L_16)
.L_16:
        /*003c*/ 	.word	0x00000000
        /*0040*/ 	.short	0x0001
        /*0042*/ 	.short	0x0004
        /*0044*/ 	.byte	0x00, 0xf0, 0x11, 0x00


	//----- nvinfo : EIATTR_KPARAM_INFO
	.align		4
.L_17:
        /*0048*/ 	.byte	0x04, 0x17
        /*004a*/ 	.short	(.L_19 - .L_18)
.L_18:
        /*004c*/ 	.word	0x00000000
        /*0050*/ 	.short	0x0000
        /*0052*/ 	.short	0x0000
        /*0054*/ 	.byte	0x00, 0xf0, 0x11, 0x00


	//----- nvinfo : EIATTR_SPARSE_MMA_MASK
	.align		4
.L_19:
        /*0058*/ 	.byte	0x03, 0x50
        /*005a*/ 	.short	0x0000


	//----- nvinfo : EIATTR_MAXREG_COUNT
	.align		4
        /*005c*/ 	.byte	0x03, 0x1b
        /*005e*/ 	.short	0x00ff


	//----- nvinfo : EIATTR_MERCURY_ISA_VERSION
	.align		4
        /*0060*/ 	.byte	0x03, 0x5f
        /*0062*/ 	.short	0x0101


	//----- nvinfo : EIATTR_VRC_CTA_INIT_COUNT
	.align		4
        /*0064*/ 	.byte	0x02, 0x4a
	.zero		1
	.zero		1


	//----- nvinfo : EIATTR_EXIT_INSTR_OFFSETS
	.align		4
        /*0068*/ 	.byte	0x04, 0x1c
        /*006a*/ 	.short	(.L_21 - .L_20)


	//   ....[0]....
.L_20:
        /*006c*/ 	.word	0x00000070


	//   ....[1]....
        /*0070*/ 	.word	0x00000270


	//----- nvinfo : EIATTR_CRS_STACK_SIZE
	.align		4
.L_21:
        /*0074*/ 	.byte	0x04, 0x1e
        /*0076*/ 	.short	(.L_23 - .L_22)
.L_22:
        /*0078*/ 	.word	0x00000000


	//----- nvinfo : EIATTR_CBANK_PARAM_SIZE
	.align		4
.L_23:
        /*007c*/ 	.byte	0x03, 0x19
        /*007e*/ 	.short	0x0020


	//----- nvinfo : EIATTR_PARAM_CBANK
	.align		4
        /*0080*/ 	.byte	0x04, 0x0a
        /*0082*/ 	.short	(.L_25 - .L_24)
	.align		4
.L_24:
        /*0084*/ 	.word	index@(.nv.constant0._Z11fields2partifPfS_S_)
        /*0088*/ 	.short	0x0380
        /*008a*/ 	.short	0x0020


	//----- nvinfo : EIATTR_SW_WAR
	.align		4
.L_25:
        /*008c*/ 	.byte	0x04, 0x36
        /*008e*/ 	.short	(.L_27 - .L_26)
.L_26:
        /*0090*/ 	.word	0x00000008
.L_27:


//--------------------- .nv.callgraph             --------------------------
	.section	.nv.callgraph,"",@"SHT_CUDA_CALLGRAPH"
	.align	4
	.sectionentsize	8
	.align		4
        /*0000*/ 	.word	0x00000000
	.align		4
        /*0004*/ 	.word	0xffffffff
	.align		4
        /*0008*/ 	.word	0x00000000
	.align		4
        /*000c*/ 	.word	0xfffffffe
	.align		4
        /*0010*/ 	.word	0x00000000
	.align		4
        /*0014*/ 	.word	0xfffffffd
	.align		4
        /*0018*/ 	.word	0x00000000
	.align		4
        /*001c*/ 	.word	0xfffffffc


//--------------------- .text._Z11fields2partifPfS_S_ --------------------------
	.section	.text._Z11fields2partifPfS_S_,"ax",@progbits
	.align	128
        .global         _Z11fields2partifPfS_S_
        .type           _Z11fields2partifPfS_S_,@function
        .size           _Z11fields2partifPfS_S_,(.L_x_15 - _Z11fields2partifPfS_S_)
        .other          _Z11fields2partifPfS_S_,@"STO_CUDA_ENTRY STV_DEFAULT"
_Z11fields2partifPfS_S_:
.text._Z11fields2partifPfS_S_:
[----:B------:R-:W-:Y:S01]  /*0000*/  LDC R1, c[0x0][0x37c] ;  /* 0x0000df00ff017b82 */ /* 0x000fe20000000800 */
[----:B------:R-:W0:Y:S07]  /*0010*/  S2R R13, SR_TID.X ;  /* 0x00000000000d7919 */ /* 0x000e2e0000002100 */
[----:B------:R-:W0:Y:S01]  /*0020*/  S2UR UR4, SR_CTAID.X ;  /* 0x00000000000479c3 */ /* 0x000e220000002500 */
[----:B------:R-:W1:Y:S07]  /*0030*/  LDCU UR5, c[0x0][0x380] ;  /* 0x00007000ff0577ac */ /* 0x000e6e0008000800 */
[----:B------:R-:W0:Y:S02]  /*0040*/  LDC R2, c[0x0][0x360] ;  /* 0x0000d800ff027b82 */ /* 0x000e240000000800 */
[----:B0-----:R-:W-:-:S05]  /*0050*/  IMAD R13, R2, UR4, R13 ;  /* 0x00000004020d7c24 */ /* 0x001fca000f8e020d */
[----:B-1----:R-:W-:-:S13]  /*0060*/  ISETP.GE.AND P0, PT, R13, UR5, PT ;  /* 0x000000050d007c0c */ /* 0x002fda000bf06270 */
[----:B------:R-:W-:Y:S05]  /*0070*/  @P0 EXIT ;  /* 0x000000000000094d */ /* 0x000fea0003800000 */
[----:B------:R-:W0:Y:S01]  /*0080*/  LDC R11, c[0x0][0x384] ;  /* 0x0000e100ff0b7b82 */ /* 0x000e220000000800 */
[----:B------:R-:W1:Y:S01]  /*0090*/  LDCU UR4, c[0x0][0x370] ;  /* 0x00006e00ff0477ac */ /* 0x000e620008000800 */
[----:B------:R-:W2:Y:S06]  /*00a0*/  LDCU.64 UR6, c[0x0][0x358] ;  /* 0x00006b00ff0677ac */ /* 0x000eac0008000a00 */
[----:B------:R-:W3:Y:S01]  /*00b0*/  LDC.64 R8, c[0x0][0x388] ;  /* 0x0000e200ff087b82 */ /* 0x000ee20000000a00 */
[----:B------:R-:W4:Y:S07]  /*00c0*/  LDCU UR5, c[0x0][0x380] ;  /* 0x00007000ff0577ac */ /* 0x000f2e0008000800 */
[----:B------:R-:W0:Y:S01]  /*00d0*/  LDC.64 R6, c[0x0][0x390] ;  /* 0x0000e400ff067b82 */ /* 0x000e220000000a00 */
[----:B-1----:R-:W-:-:S07]  /*00e0*/  IMAD R2, R2, UR4, RZ ;  /* 0x0000000402027c24 */ /* 0x002fce000f8e02ff */
[----:B--2---:R-:W1:Y:S02]  /*00f0*/  LDC.64 R4, c[0x0][0x398] ;  /* 0x0000e600ff047b82 */ /* 0x004e640000000a00 */
.L_x_2:
[----:B--23--:R-:W-:-:S05]  /*0100*/  IMAD.WIDE R14, R13, 0x4, R8 ;  /* 0x000000040d0e7825 */ /* 0x00cfca00078e0208 */
[----:B------:R-:W2:Y:S01]  /*0110*/  LDG.E R0, desc[UR6][R14.64] ;  /* 0x000000060e007981 */ /* 0x000ea2000c1e1900 */
[----:B0-----:R-:W0:Y:S01]  /*0120*/  MUFU.RCP R10, R11 ;  /* 0x0000000b000a7308 */ /* 0x001e220000001000 */
[----:B------:R-:W-:Y:S01]  /*0130*/  BSSY.RECONVERGENT B0, `(.L_x_0) ;  /* 0x000000b000007945 */ /* 0x000fe20003800200 */
[----:B0-----:R-:W-:-:S04]  /*0140*/  FFMA R3, R10, -R11, 1 ;  /* 0x3f8000000a037423 */ /* 0x001fc8000000080b */
[----:B------:R-:W-:Y:S02]  /*0150*/  FFMA R3, R10, R3, R10 ;  /* 0x000000030a037223 */ /* 0x000fe4000000000a */
[----:B--2---:R-:W0:Y:S02]  /*0160*/  FCHK P0, R0, R11 ;  /* 0x0000000b00007302 */ /* 0x004e240000000000 */
[----:B------:R-:W-:-:S04]  /*0170*/  FFMA R10, R0, R3, RZ ;  /* 0x00000003000a7223 */ /* 0x000fc800000000ff */
[----:B------:R-:W-:-:S04]  /*0180*/  FFMA R12, R10, -R11, R0 ;  /* 0x8000000b0a0c7223 */ /* 0x000fc80000000000 */
[----:B------:R-:W-:Y:S01]  /*0190*/  FFMA R3, R3, R12, R10 ;  /* 0x0000000c03037223 */ /* 0x000fe2000000000a */
[----:B0-----:R-:W-:Y:S06]  /*01a0*/  @!P0 BRA `(.L_x_1) ;  /* 0x00000000000c8947 */ /* 0x001fec0003800000 */
[----:B------:R-:W-:-:S07]  /*01b0*/  MOV R10, 0x1d0 ;  /* 0x000001d0000a7802 */ /* 0x000fce0000000f00 */
[----:B-1--4-:R-:W-:Y:S05]  /*01c0*/  CALL.REL.NOINC `($__internal_0_$__cuda_sm3x_div_rn_noftz_f32_slowpath) ;  /* 0x00000000002c7944 */ /* 0x012fea0003c00000 */
[----:B------:R-:W-:-:S07]  /*01d0*/  IMAD.MOV.U32 R3, RZ, RZ, R0 ;  /* 0x000000ffff037224 */ /* 0x000fce00078e0000 */
.L_x_1:
[----:B----4-:R-:W-:Y:S05]  /*01e0*/  BSYNC.RECONVERGENT B0 ;  /* 0x0000000000007941 */ /* 0x010fea0003800200 */
.L_x_0:
[----:B------:R-:W1:Y:S02]  /*01f0*/  F2I.TRUNC.NTZ R3, R3 ;  /* 0x0000000300037305 */ /* 0x000e64000020f100 */
[----:B-1----:R-:W-:-:S06]  /*0200*/  IMAD.WIDE R14, R3, 0x4, R4 ;  /* 0x00000004030e7825 */ /* 0x002fcc00078e0204 */
[----:B------:R-:W2:Y:S01]  /*0210*/  LDG.E R15, desc[UR6][R14.64] ;  /* 0x000000060e0f7981 */ /* 0x000ea2000c1e1900 */
[----:B------:R-:W-:-:S04]  /*0220*/  IMAD.WIDE R16, R13, 0x4, R6 ;  /* 0x000000040d107825 */ /* 0x000fc800078e0206 */
[----:B------:R-:W-:-:S05]  /*0230*/  IMAD.IADD R13, R2, 0x1, R13 ;  /* 0x00000001020d7824 */ /* 0x000fca00078e020d */
[----:B------:R-:W-:Y:S01]  /*0240*/  ISETP.GE.AND P0, PT, R13, UR5, PT ;  /* 0x000000050d007c0c */ /* 0x000fe2000bf06270 */
[----:B--2---:R2:W-:-:S12]  /*0250*/  STG.E desc[UR6][R16.64], R15 ;  /* 0x0000000f10007986 */ /* 0x0045d8000c101906 */
[----:B------:R-:W-:Y:S05]  /*0260*/  @!P0 BRA `(.L_x_2) ;  /* 0xfffffffc00a48947 */ /* 0x000fea000383ffff */
[----:B------:R-:W-:Y:S05]  /*0270*/  EXIT ;  /* 0x000000000000794d */ /* 0x000fea0003800000 */
        .weak           $__internal_0_$__cuda_sm3x_div_rn_noftz_f32_slowpath
        .type           $__internal_0_$__cuda_sm3x_div_rn_noftz_f32_slowpath,@function
        .size           $__internal_0_$__cuda_sm3x_div_rn_noftz_f32_slowpath,(.L_x_15 - $__internal_0_$__cuda_sm3x_div_rn_noftz_f32_slowpath)
$__internal_0_$__cuda_sm3x_div_rn_noftz_f32_slowpath:
[----:B------:R-:W0:Y:S01]  /*0280*/  LDC R3, c[0x0][0x384] ;  /* 0x0000e100ff037b82 */ /* 0x000e220000000800 */
[--C-:B------:R-:W-:Y:S01]  /*0290*/  SHF.R.U32.HI R12, RZ, 0x17, R0.reuse ;  /* 0x00000017ff0c7819 */ /* 0x100fe20000011600 */
[----:B------:R-:W1:Y:S01]  /*02a0*/  LDCU UR4, c[0x0][0x384] ;  /* 0x00007080ff0477ac */ /* 0x000e620008000800 */
[----:B------:R-:W-:Y:S01]  /*02b0*/  BSSY.RECONVERGENT B1, `(.L_x_3) ;  /* 0x0000064000017945 */ /* 0x000fe20003800200 */
[----:B------:R-:W-:Y:S01]  /*02c0*/  IMAD.MOV.U32 R15, RZ, RZ, R0 ;  /* 0x000000ffff0f7224 */ /* 0x000fe200078e0000 */
[----:B------:R-:W-:-:S05]  /*02d0*/  LOP3.LUT R18, R12, 0xff, RZ, 0xc0, !PT ;  /* 0x000000ff0c127812 */ /* 0x000fca00078ec0ff */
[----:B------:R-:W-:Y:S02]  /*02e0*/  VIADD R19, R18, 0xffffffff ;  /* 0xffffffff12137836 */ /* 0x000fe40000000000 */
[----:B-1----:R-:W-:Y:S01]  /*02f0*/  IMAD.U32 R16, RZ, RZ, UR4 ;  /* 0x00000004ff107e24 */ /* 0x002fe2000f8e00ff */
[----:B0-----:R-:W-:-:S04]  /*0300*/  SHF.R.U32.HI R14, RZ, 0x17, R3 ;  /* 0x00000017ff0e7819 */ /* 0x001fc80000011603 */
[----:B------:R-:W-:-:S05]  /*0310*/  LOP3.LUT R14, R14, 0xff, RZ, 0xc0, !PT ;  /* 0x000000ff0e0e7812 */ /* 0x000fca00078ec0ff */
[----:B------:R-:W-:-:S05]  /*0320*/  VIADD R17, R14, 0xffffffff ;  /* 0xffffffff0e117836 */ /* 0x000fca0000000000 */
[----:B------:R-:W-:-:S04]  /*0330*/  ISETP.GT.U32.AND P0, PT, R17, 0xfd, PT ;  /* 0x000000fd1100780c */ /* 0x000fc80003f04070 */
[----:B------:R-:W-:-:S13]  /*0340*/  ISETP.GT.U32.OR P0, PT, R19, 0xfd, P0 ;  /* 0x000000fd1300780c */ /* 0x000fda0000704470 */
[----:B------:R-:W-:Y:S01]  /*0350*/  @!P0 IMAD.MOV.U32 R12, RZ, RZ, RZ ;  /* 0x000000ffff0c8224 */ /* 0x000fe200078e00ff */
[----:B------:R-:W-:Y:S06]  /*0360*/  @!P0 BRA `(.L_x_4) ;  /* 0x00000000005c8947 */ /* 0x000fec0003800000 */
[----:B------:R-:W-:Y:S02]  /*0370*/  FSETP.GTU.FTZ.AND P1, PT, |R3|, +INF , PT ;  /* 0x7f8000000300780b */ /* 0x000fe40003f3c200 */
[----:B------:R-:W-:-:S04]  /*0380*/  FSETP.GTU.FTZ.AND P0, PT, |R0|, +INF , PT ;  /* 0x7f8000000000780b */ /* 0x000fc80003f1c200 */
[----:B------:R-:W-:-:S13]  /*0390*/  PLOP3.LUT P0, PT, P0, P1, PT, 0xf8, 0x8f ;  /* 0x00000000008f781c */ /* 0x000fda0000703f70 */
[----:B------:R-:W-:Y:S05]  /*03a0*/  @P0 BRA `(.L_x_5) ;  /* 0x00000004004c0947 */ /* 0x000fea0003800000 */
[----:B------:R-:W-:-:S13]  /*03b0*/  LOP3.LUT P0, RZ, R16, 0x7fffffff, R15, 0xc8, !PT ;  /* 0x7fffffff10ff7812 */ /* 0x000fda000780c80f */
[----:B------:R-:W-:Y:S05]  /*03c0*/  @!P0 BRA `(.L_x_6) ;  /* 0x00000004003c8947 */ /* 0x000fea0003800000 */
[C---:B------:R-:W-:Y:S02]  /*03d0*/  FSETP.NEU.FTZ.AND P2, PT, |R0|.reuse, +INF , PT ;  /* 0x7f8000000000780b */ /* 0x040fe40003f5d200 */
[----:B------:R-:W-:Y:S02]  /*03e0*/  FSETP.NEU.FTZ.AND P1, PT, |R3|, +INF , PT ;  /* 0x7f8000000300780b */ /* 0x000fe40003f3d200 */
[----:B------:R-:W-:-:S11]  /*03f0*/  FSETP.NEU.FTZ.AND P0, PT, |R0|, +INF , PT ;  /* 0x7f8000000000780b */ /* 0x000fd60003f1d200 */
[----:B------:R-:W-:Y:S05]  /*0400*/  @!P1 BRA !P2, `(.L_x_6) ;  /* 0x00000004002c9947 */ /* 0x000fea0005000000 */
[----:B------:R-:W-:-:S04]  /*0410*/  LOP3.LUT P2, RZ, R15, 0x7fffffff, RZ, 0xc0, !PT ;  /* 0x7fffffff0fff7812 */ /* 0x000fc8000784c0ff */
[----:B------:R-:W-:-:S13]  /*0420*/  PLOP3.LUT P1, PT, P1, P2, PT, 0x2f, 0xf2 ;  /* 0x0000000000f2781c */ /* 0x000fda0000f24577 */
[----:B------:R-:W-:Y:S05]  /*0430*/  @P1 BRA `(.L_x_7) ;  /* 0x0000000400181947 */ /* 0x000fea0003800000 */
[----:B------:R-:W-:-:S04]  /*0440*/  LOP3.LUT P1, RZ, R16, 0x7fffffff, RZ, 0xc0, !PT ;  /* 0x7fffffff10ff7812 */ /* 0x000fc8000782c0ff */
[----:B------:R-:W-:-:S13]  /*0450*/  PLOP3.LUT P0, PT, P0, P1, PT, 0x2f, 0xf2 ;  /* 0x0000000000f2781c */ /* 0x000fda0000702577 */
[----:B------:R-:W-:Y:S05]  /*0460*/  @P0 BRA `(.L_x_8) ;  /* 0x0000000400000947 */ /* 0x000fea0003800000 */
[----:B------:R-:W-:Y:S02]  /*0470*/  ISETP.GE.AND P0, PT, R19, RZ, PT ;  /* 0x000000ff1300720c */ /* 0x000fe40003f06270 */
[----:B------:R-:W-:-:S11]  /*0480*/  ISETP.GE.AND P1, PT, R17, RZ, PT ;  /* 0x000000ff1100720c */ /* 0x000fd60003f26270 */
[----:B------:R-:W-:Y:S02]  /*0490*/  @P0 IMAD.MOV.U32 R12, RZ, RZ, RZ ;  /* 0x000000ffff0c0224 */ /* 0x000fe400078e00ff */
[----:B------:R-:W-:Y:S01]  /*04a0*/  @!P0 FFMA R15, R0, 1.84467440737095516160e+19, RZ ;  /* 0x5f800000000f8823 */ /* 0x000fe200000000ff */
[----:B------:R-:W-:Y:S02]  /*04b0*/  @!P0 IMAD.MOV.U32 R12, RZ, RZ, -0x40 ;  /* 0xffffffc0ff0c8424 */ /* 0x000fe400078e00ff */
[----:B------:R-:W-:Y:S02]  /*04c0*/  @!P1 FFMA R16, R3, 1.84467440737095516160e+19, RZ ;  /* 0x5f80000003109823 */ /* 0x000fe400000000ff */
[----:B------:R-:W-:-:S07]  /*04d0*/  @!P1 VIADD R12, R12, 0x40 ;  /* 0x000000400c0c9836 */ /* 0x000fce0000000000 */
.L_x_4:
[----:B------:R-:W-:Y:S01]  /*04e0*/  LEA R3, R14, 0xc0800000, 0x17 ;  /* 0xc08000000e037811 */ /* 0x000fe200078eb8ff */
[----:B------:R-:W-:Y:S04]  /*04f0*/  BSSY.RECONVERGENT B2, `(.L_x_9) ;  /* 0x0000036000027945 */ /* 0x000fe80003800200 */
[----:B------:R-:W-:Y:S02]  /*0500*/  IMAD.IADD R17, R16, 0x1, -R3 ;  /* 0x0000000110117824 */ /* 0x000fe400078e0a03 */
[----:B------:R-:W-:Y:S02]  /*0510*/  VIADD R16, R18, 0xffffff81 ;  /* 0xffffff8112107836 */ /* 0x000fe40000000000 */
[----:B------:R-:W0:Y:S01]  /*0520*/  MUFU.RCP R3, R17 ;  /* 0x0000001100037308 */ /* 0x000e220000001000 */
[----:B------:R-:W-:Y:S01]  /*0530*/  FADD.FTZ R19, -R17, -RZ ;  /* 0x800000ff11137221 */ /* 0x000fe20000010100 */
[----:B------:R-:W-:-:S03]  /*0540*/  IMAD R0, R16, -0x800000, R15 ;  /* 0xff80000010007824 */ /* 0x000fc600078e020f */
[----:B0-----:R-:W-:-:S04]  /*0550*/  FFMA R18, R3, R19, 1 ;  /* 0x3f80000003127423 */ /* 0x001fc80000000013 */
[----:B------:R-:W-:-:S04]  /*0560*/  FFMA R3, R3, R18, R3 ;  /* 0x0000001203037223 */ /* 0x000fc80000000003 */
[----:B------:R-:W-:-:S04]  /*0570*/  FFMA R18, R0, R3, RZ ;  /* 0x0000000300127223 */ /* 0x000fc800000000ff */
[----:B------:R-:W-:-:S04]  /*0580*/  FFMA R15, R19, R18, R0 ;  /* 0x00000012130f7223 */ /* 0x000fc80000000000 */
[----:B------:R-:W-:Y:S01]  /*0590*/  FFMA R18, R3, R15, R18 ;  /* 0x0000000f03127223 */ /* 0x000fe20000000012 */
[----:B------:R-:W-:-:S03]  /*05a0*/  IADD3 R15, PT, PT, R16, 0x7f, -R14 ;  /* 0x0000007f100f7810 */ /* 0x000fc60007ffe80e */
[----:B------:R-:W-:Y:S02]  /*05b0*/  FFMA R19, R19, R18, R0 ;  /* 0x0000001213137223 */ /* 0x000fe40000000000 */
[----:B------:R-:W-:Y:S02]  /*05c0*/  IMAD.IADD R15, R15, 0x1, R12 ;  /* 0x000000010f0f7824 */ /* 0x000fe400078e020c */
[----:B------:R-:W-:-:S05]  /*05d0*/  FFMA R0, R3, R19, R18 ;  /* 0x0000001303007223 */ /* 0x000fca0000000012 */
[----:B------:R-:W-:-:S04]  /*05e0*/  SHF.R.U32.HI R14, RZ, 0x17, R0 ;  /* 0x00000017ff0e7819 */ /* 0x000fc80000011600 */
[----:B------:R-:W-:-:S05]  /*05f0*/  LOP3.LUT R14, R14, 0xff, RZ, 0xc0, !PT ;  /* 0x000000ff0e0e7812 */ /* 0x000fca00078ec0ff */
[----:B------:R-:W-:-:S04]  /*0600*/  IMAD.IADD R16, R14, 0x1, R15 ;  /* 0x000000010e107824 */ /* 0x000fc800078e020f */
[----:B------:R-:W-:-:S05]  /*0610*/  VIADD R12, R16, 0xffffffff ;  /* 0xffffffff100c7836 */ /* 0x000fca0000000000 */
[----:B------:R-:W-:-:S13]  /*0620*/  ISETP.GE.U32.AND P0, PT, R12, 0xfe, PT ;  /* 0x000000fe0c00780c */ /* 0x000fda0003f06070 */
[----:B------:R-:W-:Y:S05]  /*0630*/  @!P0 BRA `(.L_x_10) ;  /* 0x0000000000808947 */ /* 0x000fea0003800000 */
[----:B------:R-:W-:-:S13]  /*0640*/  ISETP.GT.AND P0, PT, R16, 0xfe, PT ;  /* 0x000000fe1000780c */ /* 0x000fda0003f04270 */
[----:B------:R-:W-:Y:S05]  /*0650*/  @P0 BRA `(.L_x_11) ;  /* 0x00000000006c0947 */ /* 0x000fea0003800000 */
[----:B------:R-:W-:-:S13]  /*0660*/  ISETP.GE.AND P0, PT, R16, 0x1, PT ;  /* 0x000000011000780c */ /* 0x000fda0003f06270 */
[----:B------:R-:W-:Y:S05]  /*0670*/  @P0 BRA `(.L_x_12) ;  /* 0x0000000000740947 */ /* 0x000fea0003800000 */
[----:B------:R-:W-:Y:S02]  /*0680*/  ISETP.GE.AND P0, PT, R16, -0x18, PT ;  /* 0xffffffe81000780c */ /* 0x000fe40003f06270 */
[----:B------:R-:W-:-:S11]  /*0690*/  LOP3.LUT R0, R0, 0x80000000, RZ, 0xc0, !PT ;  /* 0x8000000000007812 */ /* 0x000fd600078ec0ff */
[----:B------:R-:W-:Y:S05]  /*06a0*/  @!P0 BRA `(.L_x_12) ;  /* 0x0000000000688947 */ /* 0x000fea0003800000 */
[CC--:B------:R-:W-:Y:S01]  /*06b0*/  FFMA.RZ R12, R3.reuse, R19.reuse, R18 ;  /* 0x00000013030c7223 */ /* 0x0c0fe2000000c012 */
[C---:B------:R-:W-:Y:S01]  /*06c0*/  VIADD R15, R16.reuse, 0x20 ;  /* 0x00000020100f7836 */ /* 0x040fe20000000000 */
[C---:B------:R-:W-:Y:S02]  /*06d0*/  ISETP.NE.AND P2, PT, R16.reuse, RZ, PT ;  /* 0x000000ff1000720c */ /* 0x040fe40003f45270 */
[----:B------:R-:W-:Y:S01]  /*06e0*/  ISETP.NE.AND P1, PT, R16, RZ, PT ;  /* 0x000000ff1000720c */ /* 0x000fe20003f25270 */
[----:B------:R-:W-:Y:S01]  /*06f0*/  IMAD.MOV R16, RZ, RZ, -R16 ;  /* 0x000000ffff107224 */ /* 0x000fe200078e0a10 */
[----:B------:R-:W-:Y:S01]  /*0700*/  LOP3.LUT R14, R12, 0x7fffff, RZ, 0xc0, !PT ;  /* 0x007fffff0c0e7812 */ /* 0x000fe200078ec0ff */
[CCC-:B------:R-:W-:Y:S01]  /*0710*/  FFMA.RP R12, R3.reuse, R19.reuse, R18.reuse ;  /* 0x00000013030c7223 */ /* 0x1c0fe20000008012 */
[----:B------:R-:W-:Y:S02]  /*0720*/  FFMA.RM R3, R3, R19, R18 ;  /* 0x0000001303037223 */ /* 0x000fe40000004012 */
[----:B------:R-:W-:-:S03]  /*0730*/  LOP3.LUT R14, R14, 0x800000, RZ, 0xfc, !PT ;  /* 0x008000000e0e7812 */ /* 0x000fc600078efcff */
[----:B------:R-:W-:Y:S02]  /*0740*/  FSETP.NEU.FTZ.AND P0, PT, R12, R3, PT ;  /* 0x000000030c00720b */ /* 0x000fe40003f1d000 */
[----:B------:R-:W-:Y:S02]  /*0750*/  SHF.L.U32 R15, R14, R15, RZ ;  /* 0x0000000f0e0f7219 */ /* 0x000fe400000006ff */
[----:B------:R-:W-:Y:S02]  /*0760*/  SEL R3, R16, RZ, P2 ;  /* 0x000000ff10037207 */ /* 0x000fe40001000000 */
[----:B------:R-:W-:Y:S02]  /*0770*/  ISETP.NE.AND P1, PT, R15, RZ, P1 ;  /* 0x000000ff0f00720c */ /* 0x000fe40000f25270 */
[----:B------:R-:W-:Y:S02]  /*0780*/  SHF.R.U32.HI R3, RZ, R3, R14 ;  /* 0x00000003ff037219 */ /* 0x000fe4000001160e */
[----:B------:R-:W-:-:S02]  /*0790*/  PLOP3.LUT P0, PT, P0, P1, PT, 0xf8, 0x8f ;  /* 0x00000000008f781c */ /* 0x000fc40000703f70 */
[----:B------:R-:W-:Y:S02]  /*07a0*/  SHF.R.U32.HI R15, RZ, 0x1, R3 ;  /* 0x00000001ff0f7819 */ /* 0x000fe40000011603 */
[----:B------:R-:W-:-:S04]  /*07b0*/  SEL R12, RZ, 0x1, !P0 ;  /* 0x00000001ff0c7807 */ /* 0x000fc80004000000 */
[----:B------:R-:W-:-:S04]  /*07c0*/  LOP3.LUT R12, R12, 0x1, R15, 0xf8, !PT ;  /* 0x000000010c0c7812 */ /* 0x000fc800078ef80f */
[----:B------:R-:W-:-:S05]  /*07d0*/  LOP3.LUT R12, R12, R3, RZ, 0xc0, !PT ;  /* 0x000000030c0c7212 */ /* 0x000fca00078ec0ff */
[----:B------:R-:W-:-:S05]  /*07e0*/  IMAD.IADD R15, R15, 0x1, R12 ;  /* 0x000000010f0f7824 */ /* 0x000fca00078e020c */
[----:B------:R-:W-:Y:S01]  /*07f0*/  LOP3.LUT R0, R15, R0, RZ, 0xfc, !PT ;  /* 0x000000000f007212 */ /* 0x000fe200078efcff */
[----:B------:R-:W-:Y:S06]  /*0800*/  BRA `(.L_x_12) ;  /* 0x0000000000107947 */ /* 0x000fec0003800000 */
.L_x_11:
[----:B------:R-:W-:-:S04]  /*0810*/  LOP3.LUT R0, R0, 0x80000000, RZ, 0xc0, !PT ;  /* 0x8000000000007812 */ /* 0x000fc800078ec0ff */
[----:B------:R-:W-:Y:S01]  /*0820*/  LOP3.LUT R0, R0, 0x7f800000, RZ, 0xfc, !PT ;  /* 0x7f80000000007812 */ /* 0x000fe200078efcff */
[----:B------:R-:W-:Y:S06]  /*0830*/  BRA `(.L_x_12) ;  /* 0x0000000000047947 */ /* 0x000fec0003800000 */
.L_x_10:
[----:B------:R-:W-:-:S07]  /*0840*/  IMAD R0, R15, 0x800000, R0 ;  /* 0x008000000f007824 */ /* 0x000fce00078e0200 */
.L_x_12:
[----:B------:R-:W-:Y:S05]  /*0850*/  BSYNC.RECONVERGENT B2 ;  /* 0x0000000000027941 */ /* 0x000fea0003800200 */
.L_x_9:
[----:B------:R-:W-:Y:S05]  /*0860*/  BRA `(.L_x_13) ;  /* 0x0000000000207947 */ /* 0x000fea0003800000 */
.L_x_8:
[----:B------:R-:W-:-:S04]  /*0870*/  LOP3.LUT R0, R16, 0x80000000, R15, 0x48, !PT ;  /* 0x8000000010007812 */ /* 0x000fc800078e480f */
[----:B------:R-:W-:Y:S01]  /*0880*/  LOP3.LUT R0, R0, 0x7f800000, RZ, 0xfc, !PT ;  /* 0x7f80000000007812 */ /* 0x000fe200078efcff */
[----:B------:R-:W-:Y:S06]  /*0890*/  BRA `(.L_x_13) ;  /* 0x0000000000147947 */ /* 0x000fec0003800000 */
.L_x_7:
[----:B------:R-:W-:Y:S01]  /*08a0*/  LOP3.LUT R0, R16, 0x80000000, R15, 0x48, !PT ;  /* 0x8000000010007812 */ /* 0x000fe200078e480f */
[----:B------:R-:W-:Y:S06]  /*08b0*/  BRA `(.L_x_13) ;  /* 0x00000000000c7947 */ /* 0x000fec0003800000 */
.L_x_6:
[----:B------:R-:W0:Y:S01]  /*08c0*/  MUFU.RSQ R0, -QNAN ;  /* 0xffc0000000007908 */ /* 0x000e220000001400 */
[----:B------:R-:W-:Y:S05]  /*08d0*/  BRA `(.L_x_13) ;  /* 0x0000000000047947 */ /* 0x000fea0003800000 */
.L_x_5:
[----:B------:R-:W-:-:S07]  /*08e0*/  FADD.FTZ R0, R0, R3 ;  /* 0x0000000300007221 */ /* 0x000fce0000010000 */
.L_x_13:
[----:B------:R-:W-:Y:S05]  /*08f0*/  BSYNC.RECONVERGENT B1 ;  /* 0x0000000000017941 */ /* 0x000fea0003800200 */
.L_x_3:
[----:B------:R-:W-:Y:S02]  /*0900*/  IMAD.MOV.U32 R14, RZ, RZ, R10 ;  /* 0x000000ffff0e7224 */ /* 0x000fe400078e000a */
[----:B------:R-:W-:-:S04]  /*0910*/  IMAD.MOV.U32 R15, RZ, RZ, 0x0 ;  /* 0x00000000ff0f7424 */ /* 0x000fc800078e00ff */
[----:B0-----:R-:W-:Y:S05]  /*0920*/  RET.REL.NODEC R14 `(_Z11fields2partifPfS_S_) ;  /* 0xfffffff40eb47950 */ /* 0x001fea0003c3ffff */
.L_x_14:
[----:B------:R-:W-:-:S00]  /*0930*/  BRA `(.L_x_14) ;  /* 0xfffffffc00fc7947 */ /* 0x000fc0000383ffff */
[----:B------:R-:W-:-:S00]  /*0940*/  NOP ;  /* 0x0000000000007918 */ /* 0x000fc00000000000 */
        /* <DEDUP_REMOVED lines=11> */
.L_x_15:


//--------------------- .nv.shared.reserved.0     --------------------------
	.section	.nv.shared.reserved.0,"aw",@nobits
	.weak		__nv_reservedSMEM_offset_0_alias
	.size		__nv_reservedSMEM_offset_0_alias, 0, 64
	.other		__nv_reservedSMEM_offset_0_alias,@"STO_CUDA_RESERVED_SHARED STV_DEFAULT"
__nv_reservedSMEM_offset_0_alias:
	.zero		0
	.zero		64


//--------------------- .nv.constant0._Z11fields2partifPfS_S_ --------------------------
	.section	.nv.constant0._Z11fields2partifPfS_S_,"a",@progbits
	.sectionflags	@""
	.align	4
.nv.constant0._Z11fields2partifPfS_S_:
	.zero		928


//--------------------- SYMBOLS --------------------------

	.type		.nv.reservedSmem.offset0,@object
	.size		.nv.reservedSmem.offset0,0x4
